//
// Generated by NVIDIA NVVM Compiler
//
// Compiler Build ID: CL-36424714
// Cuda compilation tools, release 13.0, V13.0.88
// Based on NVVM 20.0.0
//

.version 9.0
.target sm_100
.address_size 64

	// .globl	_Z13simt_lockstepv
.extern .func  (.param .b32 func_retval0) vprintf
(
	.param .b64 vprintf_param_0,
	.param .b64 vprintf_param_1
)
;
.global .align 1 .b8 $str[27] = {87, 97, 114, 112, 32, 48, 44, 32, 76, 97, 110, 101, 32, 37, 100, 32, 101, 120, 101, 99, 117, 116, 105, 110, 103, 10};
.global .align 1 .b8 $str$1[50] = {66, 101, 102, 111, 114, 101, 32, 98, 114, 97, 110, 99, 104, 58, 32, 97, 99, 116, 105, 118, 101, 32, 109, 97, 115, 107, 32, 61, 32, 48, 120, 37, 48, 56, 88, 32, 40, 37, 100, 32, 116, 104, 114, 101, 97, 100, 115, 41, 10};
.global .align 1 .b8 $str$2[51] = {73, 110, 32, 39, 105, 102, 39, 32, 98, 114, 97, 110, 99, 104, 58, 32, 97, 99, 116, 105, 118, 101, 32, 109, 97, 115, 107, 32, 61, 32, 48, 120, 37, 48, 56, 88, 32, 40, 37, 100, 32, 116, 104, 114, 101, 97, 100, 115, 41, 10};
.global .align 1 .b8 $str$3[53] = {73, 110, 32, 39, 101, 108, 115, 101, 39, 32, 98, 114, 97, 110, 99, 104, 58, 32, 97, 99, 116, 105, 118, 101, 32, 109, 97, 115, 107, 32, 61, 32, 48, 120, 37, 48, 56, 88, 32, 40, 37, 100, 32, 116, 104, 114, 101, 97, 100, 115, 41, 10};
.global .align 1 .b8 $str$4[56] = {65, 102, 116, 101, 114, 32, 114, 101, 99, 111, 110, 118, 101, 114, 103, 101, 110, 99, 101, 58, 32, 97, 99, 116, 105, 118, 101, 32, 109, 97, 115, 107, 32, 61, 32, 48, 120, 37, 48, 56, 88, 32, 40, 37, 100, 32, 116, 104, 114, 101, 97, 100, 115, 41, 10};

.visible .entry _Z13simt_lockstepv()
{
	.local .align 8 .b8 	__local_depot0[8];
	.reg .b64 	%SP;
	.reg .b64 	%SPL;
	.reg .pred 	%p<4>;
	.reg .b32 	%r<6>;
	.reg .b64 	%rd<5>;

	mov.u64 	%SPL, __local_depot0;
	cvta.local.u64 	%SP, %SPL;
	mov.u32 	%r2, %tid.x;
	and.b32  	%r1, %r2, 31;
	setp.gt.u32 	%p1, %r2, 31;
	setp.gt.u32 	%p2, %r1, 7;
	or.pred  	%p3, %p1, %p2;
	@%p3 bra 	$L__BB0_2;
	add.u64 	%rd1, %SP, 0;
	add.u64 	%rd2, %SPL, 0;
	st.local.u32 	[%rd2], %r1;
	mov.u64 	%rd3, $str;
	cvta.global.u64 	%rd4, %rd3;
	{ // callseq 0, 0
	.param .b64 param0;
	st.param.b64 	[param0], %rd4;
	.param .b64 param1;
	st.param.b64 	[param1], %rd1;
	.param .b32 retval0;
	call.uni (retval0), 
	vprintf, 
	(
	param0, 
	param1
	);
	ld.param.b32 	%r4, [retval0];
	} // callseq 0
$L__BB0_2:
	ret;

}
	// .globl	_Z20predicated_executionPii
.visible .entry _Z20predicated_executionPii(
	.param .u64 .ptr .align 1 _Z20predicated_executionPii_param_0,
	.param .u32 _Z20predicated_executionPii_param_1
)
{
	.reg .pred 	%p<3>;
	.reg .b32 	%r<7>;
	.reg .b64 	%rd<5>;

	ld.param.u64 	%rd1, [_Z20predicated_executionPii_param_0];
	ld.param.u32 	%r2, [_Z20predicated_executionPii_param_1];
	mov.u32 	%r1, %tid.x;
	setp.ge.s32 	%p1, %r1, %r2;
	@%p1 bra 	$L__BB1_2;
	cvta.to.global.u64 	%rd2, %rd1;
	and.b32  	%r3, %r1, 1;
	setp.eq.b32 	%p2, %r3, 1;
	shl.b32 	%r4, %r1, 1;
	mul.lo.s32 	%r5, %r1, 3;
	selp.b32 	%r6, %r5, %r4, %p2;
	mul.wide.u32 	%rd3, %r1, 4;
	add.s64 	%rd4, %rd2, %rd3;
	st.global.u32 	[%rd4], %r6;
$L__BB1_2:
	ret;

}
	// .globl	_Z16active_mask_demov
.visible .entry _Z16active_mask_demov()
{
	.local .align 8 .b8 	__local_depot2[8];
	.reg .b64 	%SP;
	.reg .b64 	%SPL;
	.reg .pred 	%p<6>;
	.reg .b32 	%r<23>;
	.reg .b64 	%rd<15>;

	mov.u64 	%SPL, __local_depot2;
	cvta.local.u64 	%SP, %SPL;
	add.u64 	%rd2, %SP, 0;
	add.u64 	%rd1, %SPL, 0;
	mov.u32 	%r7, %tid.x;
	and.b32  	%r1, %r7, 31;
	// begin inline asm
	activemask.b32 %r6;
	// end inline asm
	setp.ne.s32 	%p1, %r1, 0;
	@%p1 bra 	$L__BB2_2;
	popc.b32 	%r8, %r6;
	st.local.v2.u32 	[%rd1], {%r6, %r8};
	mov.u64 	%rd3, $str$1;
	cvta.global.u64 	%rd4, %rd3;
	{ // callseq 1, 0
	.param .b64 param0;
	st.param.b64 	[param0], %rd4;
	.param .b64 param1;
	st.param.b64 	[param1], %rd2;
	.param .b32 retval0;
	call.uni (retval0), 
	vprintf, 
	(
	param0, 
	param1
	);
	ld.param.b32 	%r9, [retval0];
	} // callseq 1
$L__BB2_2:
	bar.warp.sync 	-1;
	setp.gt.u32 	%p2, %r1, 15;
	@%p2 bra 	$L__BB2_5;
	setp.ne.s32 	%p4, %r1, 0;
	// begin inline asm
	activemask.b32 %r15;
	// end inline asm
	@%p4 bra 	$L__BB2_7;
	popc.b32 	%r16, %r15;
	st.local.v2.u32 	[%rd1], {%r15, %r16};
	mov.u64 	%rd9, $str$2;
	cvta.global.u64 	%rd10, %rd9;
	{ // callseq 3, 0
	.param .b64 param0;
	st.param.b64 	[param0], %rd10;
	.param .b64 param1;
	st.param.b64 	[param1], %rd2;
	.param .b32 retval0;
	call.uni (retval0), 
	vprintf, 
	(
	param0, 
	param1
	);
	ld.param.b32 	%r17, [retval0];
	} // callseq 3
	bra.uni 	$L__BB2_7;
$L__BB2_5:
	// begin inline asm
	activemask.b32 %r11;
	// end inline asm
	setp.ne.s32 	%p3, %r1, 16;
	@%p3 bra 	$L__BB2_7;
	popc.b32 	%r12, %r11;
	st.local.v2.u32 	[%rd1], {%r11, %r12};
	mov.u64 	%rd6, $str$3;
	cvta.global.u64 	%rd7, %rd6;
	{ // callseq 2, 0
	.param .b64 param0;
	st.param.b64 	[param0], %rd7;
	.param .b64 param1;
	st.param.b64 	[param1], %rd2;
	.param .b32 retval0;
	call.uni (retval0), 
	vprintf, 
	(
	param0, 
	param1
	);
	ld.param.b32 	%r13, [retval0];
	} // callseq 2
$L__BB2_7:
	setp.ne.s32 	%p5, %r1, 0;
	bar.warp.sync 	-1;
	// begin inline asm
	activemask.b32 %r19;
	// end inline asm
	@%p5 bra 	$L__BB2_9;
	popc.b32 	%r20, %r19;
	st.local.v2.u32 	[%rd1], {%r19, %r20};
	mov.u64 	%rd12, $str$4;
	cvta.global.u64 	%rd13, %rd12;
	{ // callseq 4, 0
	.param .b64 param0;
	st.param.b64 	[param0], %rd13;
	.param .b64 param1;
	st.param.b64 	[param1], %rd2;
	.param .b32 retval0;
	call.uni (retval0), 
	vprintf, 
	(
	param0, 
	param1
	);
	ld.param.b32 	%r21, [retval0];
	} // callseq 4
$L__BB2_9:
	ret;

}
	// .globl	_Z20warp_uniform_controlPfi
.visible .entry _Z20warp_uniform_controlPfi(
	.param .u64 .ptr .align 1 _Z20warp_uniform_controlPfi_param_0,
	.param .u32 _Z20warp_uniform_controlPfi_param_1
)
{
	.reg .pred 	%p<5>;
	.reg .b32 	%r<7>;
	.reg .b32 	%f<5>;
	.reg .b64 	%rd<7>;

	ld.param.u64 	%rd2, [_Z20warp_uniform_controlPfi_param_0];
	ld.param.u32 	%r2, [_Z20warp_uniform_controlPfi_param_1];
	cvta.to.global.u64 	%rd1, %rd2;
	mov.u32 	%r4, %ctaid.x;
	mov.u32 	%r5, %ntid.x;
	mov.u32 	%r6, %tid.x;
	mad.lo.s32 	%r1, %r4, %r5, %r6;
	shr.u32 	%r3, %r6, 5;
	setp.eq.s32 	%p1, %r3, 1;
	@%p1 bra 	$L__BB3_4;
	setp.ne.s32 	%p2, %r3, 0;
	@%p2 bra 	$L__BB3_6;
	setp.ge.s32 	%p4, %r1, %r2;
	@%p4 bra 	$L__BB3_6;
	mul.wide.s32 	%rd5, %r1, 4;
	add.s64 	%rd6, %rd1, %rd5;
	ld.global.f32 	%f3, [%rd6];
	add.f32 	%f4, %f3, %f3;
	st.global.f32 	[%rd6], %f4;
	bra.uni 	$L__BB3_6;
$L__BB3_4:
	setp.ge.s32 	%p3, %r1, %r2;
	@%p3 bra 	$L__BB3_6;
	mul.wide.s32 	%rd3, %r1, 4;
	add.s64 	%rd4, %rd1, %rd3;
	ld.global.f32 	%f1, [%rd4];
	add.f32 	%f2, %f1, 0f3F800000;
	st.global.f32 	[%rd4], %f2;
$L__BB3_6:
	ret;

}


// ===== COMPILED SASS (sm_100) =====

	.target	sm_100

	.elftype	@"ET_EXEC"


//--------------------- .note.nv.tkinfo           --------------------------
	.section	.note.nv.tkinfo,"",@"SHT_NOTE"
	.sectionflags	@"SHF_NOTE_NV_TKINFO"
	.tkinfo
        /*0018*/ 	.word	0x00000002
        /*0030*/ 	.string	""
        /*0030*/ 	.string	"ptxas"
        /*0030*/ 	.string	"Cuda compilation tools, release 13.0, V13.0.88"
        /*0030*/ 	.string	"Build cuda_13.0.r13.0/compiler.36424714_0"
        /*0030*/ 	.string	"-arch sm_100 -m 64 "



//--------------------- .note.nv.cuinfo           --------------------------
	.section	.note.nv.cuinfo,"",@"SHT_NOTE"
	.sectionflags	@"SHF_NOTE_NV_CUINFO"
        /*0018*/ 	.short	0x0002
        /*001a*/ 	.short	0x0064
        /*001c*/ 	.short	0x0082
	.zero		2


//--------------------- .nv.info                  --------------------------
	.section	.nv.info,"",@"SHT_CUDA_INFO"
	.align	4


	//----- nvinfo : EIATTR_REGCOUNT
	.align		4
        /*0000*/ 	.byte	0x04, 0x2f
        /*0002*/ 	.short	(.L_6 - .L_5)
	.align		4
.L_5:
        /*0004*/ 	.word	index@(_Z13simt_lockstepv)
        /*0008*/ 	.word	0x00000018


	//----- nvinfo : EIATTR_FRAME_SIZE
	.align		4
.L_6:
        /*000c*/ 	.byte	0x04, 0x11
        /*000e*/ 	.short	(.L_8 - .L_7)
	.align		4
.L_7:
        /*0010*/ 	.word	index@(_Z13simt_lockstepv)
        /*0014*/ 	.word	0x00000008


	//----- nvinfo : EIATTR_REGCOUNT
	.align		4
.L_8:
        /*0018*/ 	.byte	0x04, 0x2f
        /*001a*/ 	.short	(.L_10 - .L_9)
	.align		4
.L_9:
        /*001c*/ 	.word	index@(_Z20predicated_executionPii)
        /*0020*/ 	.word	0x0000000a


	//----- nvinfo : EIATTR_FRAME_SIZE
	.align		4
.L_10:
        /*0024*/ 	.byte	0x04, 0x11
        /*0026*/ 	.short	(.L_12 - .L_11)
	.align		4
.L_11:
        /*0028*/ 	.word	index@(_Z20predicated_executionPii)
        /*002c*/ 	.word	0x00000000


	//----- nvinfo : EIATTR_REGCOUNT
	.align		4
.L_12:
        /*0030*/ 	.byte	0x04, 0x2f
        /*0032*/ 	.short	(.L_14 - .L_13)
	.align		4
.L_13:
        /*0034*/ 	.word	index@(_Z16active_mask_demov)
        /*0038*/ 	.word	0x00000018


	//----- nvinfo : EIATTR_FRAME_SIZE
	.align		4
.L_14:
        /*003c*/ 	.byte	0x04, 0x11
        /*003e*/ 	.short	(.L_16 - .L_15)
	.align		4
.L_15:
        /*0040*/ 	.word	index@(_Z16active_mask_demov)
        /*0044*/ 	.word	0x00000008


	//----- nvinfo : EIATTR_REGCOUNT
	.align		4
.L_16:
        /*0048*/ 	.byte	0x04, 0x2f
        /*004a*/ 	.short	(.L_18 - .L_17)
	.align		4
.L_17:
        /*004c*/ 	.word	index@(_Z20warp_uniform_controlPfi)
        /*0050*/ 	.word	0x00000008


	//----- nvinfo : EIATTR_FRAME_SIZE
	.align		4
.L_18:
        /*0054*/ 	.byte	0x04, 0x11
        /*0056*/ 	.short	(.L_20 - .L_19)
	.align		4
.L_19:
        /*0058*/ 	.word	index@(_Z20warp_uniform_controlPfi)
        /*005c*/ 	.word	0x00000000


	//----- nvinfo : EIATTR_MIN_STACK_SIZE
	.align		4
.L_20:
        /*0060*/ 	.byte	0x04, 0x12
        /*0062*/ 	.short	(.L_22 - .L_21)
	.align		4
.L_21:
        /*0064*/ 	.word	index@(_Z20warp_uniform_controlPfi)
        /*0068*/ 	.word	0x00000000


	//----- nvinfo : EIATTR_MIN_STACK_SIZE
	.align		4
.L_22:
        /*006c*/ 	.byte	0x04, 0x12
        /*006e*/ 	.short	(.L_24 - .L_23)
	.align		4
.L_23:
        /*0070*/ 	.word	index@(_Z16active_mask_demov)
        /*0074*/ 	.word	0x00000008


	//----- nvinfo : EIATTR_MIN_STACK_SIZE
	.align		4
.L_24:
        /*0078*/ 	.byte	0x04, 0x12
        /*007a*/ 	.short	(.L_26 - .L_25)
	.align		4
.L_25:
        /*007c*/ 	.word	index@(_Z20predicated_executionPii)
        /*0080*/ 	.word	0x00000000


	//----- nvinfo : EIATTR_MIN_STACK_SIZE
	.align		4
.L_26:
        /*0084*/ 	.byte	0x04, 0x12
        /*0086*/ 	.short	(.L_28 - .L_27)
	.align		4
.L_27:
        /*0088*/ 	.word	index@(_Z13simt_lockstepv)
        /*008c*/ 	.word	0x00000008
.L_28:


//--------------------- .nv.compat                --------------------------
	.section	.nv.compat,"",@"SHT_CUDA_COMPAT_INFO"
	.align	4
        /*0000*/ 	.byte	0x02, 0x09, 0x00, 0x00, 0x02, 0x02, 0x01, 0x00, 0x02, 0x05, 0x05, 0x00, 0x03, 0x07, 0x01, 0x01
        /*0010*/ 	.byte	0x02, 0x03, 0x00, 0x00, 0x02, 0x06, 0x01, 0x00, 0x04, 0x0b, 0x08, 0x00, 0x09, 0x00, 0x00, 0x00
        /*0020*/ 	.byte	0x00, 0x00, 0x00, 0x00


//--------------------- .nv.info._Z20warp_uniform_controlPfi --------------------------
	.section	.nv.info._Z20warp_uniform_controlPfi,"",@"SHT_CUDA_INFO"
	.sectionflags	@""
	.align	4


	//----- nvinfo : EIATTR_CUDA_API_VERSION
	.align		4
        /*0000*/ 	.byte	0x04, 0x37
        /*0002*/ 	.short	(.L_30 - .L_29)
.L_29:
        /*0004*/ 	.word	0x00000082


	//----- nvinfo : EIATTR_KPARAM_INFO
	.align		4
.L_30:
        /*0008*/ 	.byte	0x04, 0x17
        /*000a*/ 	.short	(.L_32 - .L_31)
.L_31:
        /*000c*/ 	.word	0x00000000
        /*0010*/ 	.short	0x0001
        /*0012*/ 	.short	0x0008
        /*0014*/ 	.byte	0x00, 0xf0, 0x11, 0x00


	//----- nvinfo : EIATTR_KPARAM_INFO
	.align		4
.L_32:
        /*0018*/ 	.byte	0x04, 0x17
        /*001a*/ 	.short	(.L_34 - .L_33)
.L_33:
        /*001c*/ 	.word	0x00000000
        /*0020*/ 	.short	0x0000
        /*0022*/ 	.short	0x0000
        /*0024*/ 	.byte	0x00, 0xf5, 0x21, 0x00


	//----- nvinfo : EIATTR_SPARSE_MMA_MASK
	.align		4
.L_34:
        /*0028*/ 	.byte	0x03, 0x50
        /*002a*/ 	.short	0x0000


	//----- nvinfo : EIATTR_MAXREG_COUNT
	.align		4
        /*002c*/ 	.byte	0x03, 0x1b
        /*002e*/ 	.short	0x00ff


	//----- nvinfo : EIATTR_MERCURY_ISA_VERSION
	.align		4
        /*0030*/ 	.byte	0x03, 0x5f
        /*0032*/ 	.short	0x0101


	//----- nvinfo : EIATTR_VRC_CTA_INIT_COUNT
	.align		4
        /*0034*/ 	.byte	0x02, 0x4a
	.zero		1
	.zero		1


	//----- nvinfo : EIATTR_EXIT_INSTR_OFFSETS
	.align		4
        /*0038*/ 	.byte	0x04, 0x1c
        /*003a*/ 	.short	(.L_36 - .L_35)


	//   ....[0]....
.L_35:
        /*003c*/ 	.word	0x000000a0


	//   ....[1]....
        /*0040*/ 	.word	0x000000d0


	//   ....[2]....
        /*0044*/ 	.word	0x00000130


	//   ....[3]....
        /*0048*/ 	.word	0x00000160


	//   ....[4]....
        /*004c*/ 	.word	0x000001c0


	//----- nvinfo : EIATTR_CRS_STACK_SIZE
	.align		4
.L_36:
        /*0050*/ 	.byte	0x04, 0x1e
        /*0052*/ 	.short	(.L_38 - .L_37)
.L_37:
        /*0054*/ 	.word	0x00000000


	//----- nvinfo : EIATTR_CBANK_PARAM_SIZE
	.align		4
.L_38:
        /*0058*/ 	.byte	0x03, 0x19
        /*005a*/ 	.short	0x000c


	//----- nvinfo : EIATTR_PARAM_CBANK
	.align		4
        /*005c*/ 	.byte	0x04, 0x0a
        /*005e*/ 	.short	(.L_40 - .L_39)
	.align		4
.L_39:
        /*0060*/ 	.word	index@(.nv.constant0._Z20warp_uniform_controlPfi)
        /*0064*/ 	.short	0x0380
        /*0066*/ 	.short	0x000c


	//----- nvinfo : EIATTR_SW_WAR
	.align		4
.L_40:
        /*0068*/ 	.byte	0x04, 0x36
        /*006a*/ 	.short	(.L_42 - .L_41)
.L_41:
        /*006c*/ 	.word	0x00000008
.L_42:


//--------------------- .nv.info._Z16active_mask_demov --------------------------
	.section	.nv.info._Z16active_mask_demov,"",@"SHT_CUDA_INFO"
	.sectionflags	@""
	.align	4


	//----- nvinfo : EIATTR_CUDA_API_VERSION
	.align		4
        /*0000*/ 	.byte	0x04, 0x37
        /*0002*/ 	.short	(.L_44 - .L_43)
.L_43:
        /*0004*/ 	.word	0x00000082


	//----- nvinfo : EIATTR_SPARSE_MMA_MASK
	.align		4
.L_44:
        /*0008*/ 	.byte	0x03, 0x50
        /*000a*/ 	.short	0x0000


	//----- nvinfo : EIATTR_MAXREG_COUNT
	.align		4
        /*000c*/ 	.byte	0x03, 0x1b
        /*000e*/ 	.short	0x00ff


	//----- nvinfo : EIATTR_EXTERNS
	.align		4
        /*0010*/ 	.byte	0x04, 0x0f
        /*0012*/ 	.short	(.L_46 - .L_45)


	//   ....[0]....
	.align		4
.L_45:
        /*0014*/ 	.word	index@(vprintf)


	//----- nvinfo : EIATTR_MERCURY_ISA_VERSION
	.align		4
.L_46:
        /*0018*/ 	.byte	0x03, 0x5f
        /*001a*/ 	.short	0x0101


	//----- nvinfo : EIATTR_COOP_GROUP_MASK_REGIDS
	.align		4
        /*001c*/ 	.byte	0x04, 0x29
        /*001e*/ 	.short	(.L_48 - .L_47)


	//   ....[0]....
.L_47:
        /*0020*/ 	.word	0xffffffff


	//   ....[1]....
        /*0024*/ 	.word	0xffffffff


	//   ....[2]....
        /*0028*/ 	.word	0x0500000f


	//   ....[3]....
        /*002c*/ 	.word	0x0500000f


	//----- nvinfo : EIATTR_COOP_GROUP_INSTR_OFFSETS
	.align		4
.L_48:
        /*0030*/ 	.byte	0x04, 0x28
        /*0032*/ 	.short	(.L_50 - .L_49)


	//   ....[0]....
.L_49:
        /*0034*/ 	.word	0x00000190


	//   ....[1]....
        /*0038*/ 	.word	0x000003e0


	//   ....[2]....
        /*003c*/ 	.word	0x000004f0


	//   ....[3]....
        /*0040*/ 	.word	0x00000550


	//----- nvinfo : EIATTR_VRC_CTA_INIT_COUNT
	.align		4
.L_50:
        /*0044*/ 	.byte	0x02, 0x4a
	.zero		1
	.zero		1


	//----- nvinfo : EIATTR_SYSCALL_OFFSETS
	.align		4
        /*0048*/ 	.byte	0x04, 0x46
        /*004a*/ 	.short	(.L_52 - .L_51)


	//   ....[0]....
.L_51:
        /*004c*/ 	.word	0x00000150


	//   ....[1]....
        /*0050*/ 	.word	0x000002a0


	//   ....[2]....
        /*0054*/ 	.word	0x00000390


	//   ....[3]....
        /*0058*/ 	.word	0x000004b0


	//----- nvinfo : EIATTR_EXIT_INSTR_OFFSETS
	.align		4
.L_52:
        /*005c*/ 	.byte	0x04, 0x1c
        /*005e*/ 	.short	(.L_54 - .L_53)


	//   ....[0]....
.L_53:
        /*0060*/ 	.word	0x00000400


	//   ....[1]....
        /*0064*/ 	.word	0x000004c0


	//----- nvinfo : EIATTR_CRS_STACK_SIZE
	.align		4
.L_54:
        /*0068*/ 	.byte	0x04, 0x1e
        /*006a*/ 	.short	(.L_56 - .L_55)
.L_55:
        /*006c*/ 	.word	0x00000000


	//----- nvinfo : EIATTR_SW_WAR
	.align		4
.L_56:
        /*0070*/ 	.byte	0x04, 0x36
        /*0072*/ 	.short	(.L_58 - .L_57)
.L_57:
        /*0074*/ 	.word	0x00000008
.L_58:


//--------------------- .nv.info._Z20predicated_executionPii --------------------------
	.section	.nv.info._Z20predicated_executionPii,"",@"SHT_CUDA_INFO"
	.sectionflags	@""
	.align	4


	//----- nvinfo : EIATTR_CUDA_API_VERSION
	.align		4
        /*0000*/ 	.byte	0x04, 0x37
        /*0002*/ 	.short	(.L_60 - .L_59)
.L_59:
        /*0004*/ 	.word	0x00000082


	//----- nvinfo : EIATTR_KPARAM_INFO
	.align		4
.L_60:
        /*0008*/ 	.byte	0x04, 0x17
        /*000a*/ 	.short	(.L_62 - .L_61)
.L_61:
        /*000c*/ 	.word	0x00000000
        /*0010*/ 	.short	0x0001
        /*0012*/ 	.short	0x0008
        /*0014*/ 	.byte	0x00, 0xf0, 0x11, 0x00


	//----- nvinfo : EIATTR_KPARAM_INFO
	.align		4
.L_62:
        /*0018*/ 	.byte	0x04, 0x17
        /*001a*/ 	.short	(.L_64 - .L_63)
.L_63:
        /*001c*/ 	.word	0x00000000
        /*0020*/ 	.short	0x0000
        /*0022*/ 	.short	0x0000
        /*0024*/ 	.byte	0x00, 0xf5, 0x21, 0x00


	//----- nvinfo : EIATTR_SPARSE_MMA_MASK
	.align		4
.L_64:
        /*0028*/ 	.byte	0x03, 0x50
        /*002a*/ 	.short	0x0000


	//----- nvinfo : EIATTR_MAXREG_COUNT
	.align		4
        /*002c*/ 	.byte	0x03, 0x1b
        /*002e*/ 	.short	0x00ff


	//----- nvinfo : EIATTR_MERCURY_ISA_VERSION
	.align		4
        /*0030*/ 	.byte	0x03, 0x5f
        /*0032*/ 	.short	0x0101


	//----- nvinfo : EIATTR_VRC_CTA_INIT_COUNT
	.align		4
        /*0034*/ 	.byte	0x02, 0x4a
	.zero		1
	.zero		1


	//----- nvinfo : EIATTR_EXIT_INSTR_OFFSETS
	.align		4
        /*0038*/ 	.byte	0x04, 0x1c
        /*003a*/ 	.short	(.L_66 - .L_65)


	//   ....[0]....
.L_65:
        /*003c*/ 	.word	0x00000040


	//   ....[1]....
        /*0040*/ 	.word	0x000000d0


	//----- nvinfo : EIATTR_CBANK_PARAM_SIZE
	.align		4
.L_66:
        /*0044*/ 	.byte	0x03, 0x19
        /*0046*/ 	.short	0x000c


	//----- nvinfo : EIATTR_PARAM_CBANK
	.align		4
        /*0048*/ 	.byte	0x04, 0x0a
        /*004a*/ 	.short	(.L_68 - .L_67)
	.align		4
.L_67:
        /*004c*/ 	.word	index@(.nv.constant0._Z20predicated_executionPii)
        /*0050*/ 	.short	0x0380
        /*0052*/ 	.short	0x000c


	//----- nvinfo : EIATTR_SW_WAR
	.align		4
.L_68:
        /*0054*/ 	.byte	0x04, 0x36
        /*0056*/ 	.short	(.L_70 - .L_69)
.L_69:
        /*0058*/ 	.word	0x00000008
.L_70:


//--------------------- .nv.info._Z13simt_lockstepv --------------------------
	.section	.nv.info._Z13simt_lockstepv,"",@"SHT_CUDA_INFO"
	.sectionflags	@""
	.align	4


	//----- nvinfo : EIATTR_CUDA_API_VERSION
	.align		4
        /*0000*/ 	.byte	0x04, 0x37
        /*0002*/ 	.short	(.L_72 - .L_71)
.L_71:
        /*0004*/ 	.word	0x00000082


	//----- nvinfo : EIATTR_SPARSE_MMA_MASK
	.align		4
.L_72:
        /*0008*/ 	.byte	0x03, 0x50
        /*000a*/ 	.short	0x0000


	//----- nvinfo : EIATTR_MAXREG_COUNT
	.align		4
        /*000c*/ 	.byte	0x03, 0x1b
        /*000e*/ 	.short	0x00ff


	//----- nvinfo : EIATTR_EXTERNS
	.align		4
        /*0010*/ 	.byte	0x04, 0x0f
        /*0012*/ 	.short	(.L_74 - .L_73)


	//   ....[0]....
	.align		4
.L_73:
        /*0014*/ 	.word	index@(vprintf)


	//----- nvinfo : EIATTR_MERCURY_ISA_VERSION
	.align		4
.L_74:
        /*0018*/ 	.byte	0x03, 0x5f
        /*001a*/ 	.short	0x0101


	//----- nvinfo : EIATTR_VRC_CTA_INIT_COUNT
	.align		4
        /*001c*/ 	.byte	0x02, 0x4a
	.zero		1
	.zero		1


	//----- nvinfo : EIATTR_SYSCALL_OFFSETS
	.align		4
        /*0020*/ 	.byte	0x04, 0x46
        /*0022*/ 	.short	(.L_76 - .L_75)


	//   ....[0]....
.L_75:
        /*0024*/ 	.word	0x00000120


	//----- nvinfo : EIATTR_EXIT_INSTR_OFFSETS
	.align		4
.L_76:
        /*0028*/ 	.byte	0x04, 0x1c
        /*002a*/ 	.short	(.L_78 - .L_77)


	//   ....[0]....
.L_77:
        /*002c*/ 	.word	0x000000a0


	//   ....[1]....
        /*0030*/ 	.word	0x00000130


	//----- nvinfo : EIATTR_CRS_STACK_SIZE
	.align		4
.L_78:
        /*0034*/ 	.byte	0x04, 0x1e
        /*0036*/ 	.short	(.L_80 - .L_79)
.L_79:
        /*0038*/ 	.word	0x00000000


	//----- nvinfo : EIATTR_SW_WAR
	.align		4
.L_80:
        /*003c*/ 	.byte	0x04, 0x36
        /*003e*/ 	.short	(.L_82 - .L_81)
.L_81:
        /*0040*/ 	.word	0x00000008
.L_82:


//--------------------- .nv.callgraph             --------------------------
	.section	.nv.callgraph,"",@"SHT_CUDA_CALLGRAPH"
	.align	4
	.sectionentsize	8
	.align		4
        /*0000*/ 	.word	0x00000000
	.align		4
        /*0004*/ 	.word	0xffffffff
	.align		4
        /*0008*/ 	.word	index@(_Z16active_mask_demov)
	.align		4
        /*000c*/ 	.word	index@(vprintf)
	.align		4
        /*0010*/ 	.word	index@(_Z13simt_lockstepv)
	.align		4
        /*0014*/ 	.word	index@(vprintf)
	.align		4
        /*0018*/ 	.word	0x00000000
	.align		4
        /*001c*/ 	.word	0xfffffffe
	.align		4
        /*0020*/ 	.word	0x00000000
	.align		4
        /*0024*/ 	.word	0xfffffffd
	.align		4
        /*0028*/ 	.word	0x00000000
	.align		4
        /*002c*/ 	.word	0xfffffffc


//--------------------- .nv.constant4             --------------------------
	.section	.nv.constant4,"a",@progbits
	.align	8
	.align		8
.nv.constant4:
        /*0000*/ 	.dword	$str
	.align		8
        /*0008*/ 	.dword	$str$1
	.align		8
        /*0010*/ 	.dword	$str$2
	.align		8
        /*0018*/ 	.dword	$str$3
	.align		8
        /*0020*/ 	.dword	$str$4
	.align		8
        /*0028*/ 	.dword	vprintf


//--------------------- .text._Z20warp_uniform_controlPfi --------------------------
	.section	.text._Z20warp_uniform_controlPfi,"ax",@progbits
	.align	128
        .global         _Z20warp_uniform_controlPfi
        .type           _Z20warp_uniform_controlPfi,@function
        .size           _Z20warp_uniform_controlPfi,(.L_x_20 - _Z20warp_uniform_controlPfi)
        .other          _Z20warp_uniform_controlPfi,@"STO_CUDA_ENTRY STV_DEFAULT"
_Z20warp_uniform_controlPfi:
.text._Z20warp_uniform_controlPfi:
[----:B------:R-:W-:Y:S01]  /*0000*/  LDC R1, c[0x0][0x37c] ;  /* 0x0000df00ff017b82 */ /* 0x000fe20000000800 */
[----:B------:R-:W0:Y:S07]  /*0010*/  S2R R0, SR_TID.X ;  /* 0x0000000000007919 */ /* 0x000e2e0000002100 */
[----:B------:R-:W1:Y:S01]  /*0020*/  S2UR UR6, SR_CTAID.X ;  /* 0x00000000000679c3 */ /* 0x000e620000002500 */
[----:B------:R-:W2:Y:S07]  /*0030*/  LDCU.64 UR4, c[0x0][0x358] ;  /* 0x00006b00ff0477ac */ /* 0x000eae0008000a00 */
[----:B------:R-:W1:Y:S01]  /*0040*/  LDC R5, c[0x0][0x360] ;  /* 0x0000d800ff057b82 */ /* 0x000e620000000800 */
[--C-:B0-----:R-:W-:Y:S01]  /*0050*/  SHF.R.U32.HI R2, RZ, 0x5, R0.reuse ;  /* 0x00000005ff027819 */ /* 0x101fe20000011600 */
[----:B-1----:R-:W-:-:S03]  /*0060*/  IMAD R5, R5, UR6, R0 ;  /* 0x0000000605057c24 */ /* 0x002fc6000f8e0200 */
[----:B------:R-:W-:-:S13]  /*0070*/  ISETP.NE.AND P0, PT, R2, 0x1, PT ;  /* 0x000000010200780c */ /* 0x000fda0003f05270 */
[----:B--2---:R-:W-:Y:S05]  /*0080*/  @!P0 BRA `(.L_x_0) ;  /* 0x00000000002c8947 */ /* 0x004fea0003800000 */
[----:B------:R-:W-:-:S13]  /*0090*/  ISETP.NE.AND P0, PT, R2, RZ, PT ;  /* 0x000000ff0200720c */ /* 0x000fda0003f05270 */
[----:B------:R-:W-:Y:S05]  /*00a0*/  @P0 EXIT ;  /* 0x000000000000094d */ /* 0x000fea0003800000 */
[----:B------:R-:W0:Y:S02]  /*00b0*/  LDCU UR6, c[0x0][0x388] ;  /* 0x00007100ff0677ac */ /* 0x000e240008000800 */
[----:B0-----:R-:W-:-:S13]  /*00c0*/  ISETP.GE.AND P0, PT, R5, UR6, PT ;  /* 0x0000000605007c0c */ /* 0x001fda000bf06270 */
[----:B------:R-:W-:Y:S05]  /*00d0*/  @P0 EXIT ;  /* 0x000000000000094d */ /* 0x000fea0003800000 */
[----:B------:R-:W0:Y:S02]  /*00e0*/  LDC.64 R2, c[0x0][0x380] ;  /* 0x0000e000ff027b82 */ /* 0x000e240000000a00 */
[----:B0-----:R-:W-:-:S05]  /*00f0*/  IMAD.WIDE R2, R5, 0x4, R2 ;  /* 0x0000000405027825 */ /* 0x001fca00078e0202 */
[----:B------:R-:W2:Y:S02]  /*0100*/  LDG.E R0, desc[UR4][R2.64] ;  /* 0x0000000402007981 */ /* 0x000ea4000c1e1900 */
[----:B--2---:R-:W-:-:S05]  /*0110*/  FADD R5, R0, R0 ;  /* 0x0000000000057221 */ /* 0x004fca0000000000 */
[----:B------:R-:W-:Y:S01]  /*0120*/  STG.E desc[UR4][R2.64], R5 ;  /* 0x0000000502007986 */ /* 0x000fe2000c101904 */
[----:B------:R-:W-:Y:S05]  /*0130*/  EXIT ;  /* 0x000000000000794d */ /* 0x000fea0003800000 */
.L_x_0:
[----:B------:R-:W0:Y:S02]  /*0140*/  LDCU UR6, c[0x0][0x388] ;  /* 0x00007100ff0677ac */ /* 0x000e240008000800 */
[----:B0-----:R-:W-:-:S13]  /*0150*/  ISETP.GE.AND P0, PT, R5, UR6, PT ;  /* 0x0000000605007c0c */ /* 0x001fda000bf06270 */
[----:B------:R-:W-:Y:S05]  /*0160*/  @P0 EXIT ;  /* 0x000000000000094d */ /* 0x000fea0003800000 */
[----:B------:R-:W0:Y:S02]  /*0170*/  LDC.64 R2, c[0x0][0x380] ;  /* 0x0000e000ff027b82 */ /* 0x000e240000000a00 */
[----:B0-----:R-:W-:-:S05]  /*0180*/  IMAD.WIDE R2, R5, 0x4, R2 ;  /* 0x0000000405027825 */ /* 0x001fca00078e0202 */
[----:B------:R-:W2:Y:S02]  /*0190*/  LDG.E R5, desc[UR4][R2.64] ;  /* 0x0000000402057981 */ /* 0x000ea4000c1e1900 */
[----:B--2---:R-:W-:-:S05]  /*01a0*/  FADD R5, R5, 1 ;  /* 0x3f80000005057421 */ /* 0x004fca0000000000 */
[----:B------:R-:W-:Y:S01]  /*01b0*/  STG.E desc[UR4][R2.64], R5 ;  /* 0x0000000502007986 */ /* 0x000fe2000c101904 */
[----:B------:R-:W-:Y:S05]  /*01c0*/  EXIT ;  /* 0x000000000000794d */ /* 0x000fea0003800000 */
.L_x_1:
[----:B------:R-:W-:-:S00]  /*01d0*/  BRA `(.L_x_1) ;  /* 0xfffffffc00fc7947 */ /* 0x000fc0000383ffff */
[----:B------:R-:W-:-:S00]  /*01e0*/  NOP ;  /* 0x0000000000007918 */ /* 0x000fc00000000000 */
        /* <DEDUP_REMOVED lines=9> */
.L_x_20:


//--------------------- .text._Z16active_mask_demov --------------------------
	.section	.text._Z16active_mask_demov,"ax",@progbits
	.align	128
        .global         _Z16active_mask_demov
        .type           _Z16active_mask_demov,@function
        .size           _Z16active_mask_demov,(.L_x_21 - _Z16active_mask_demov)
        .other          _Z16active_mask_demov,@"STO_CUDA_ENTRY STV_DEFAULT"
_Z16active_mask_demov:
.text._Z16active_mask_demov:
[----:B------:R-:W0:Y:S01]  /*0000*/  LDC R1, c[0x0][0x37c] ;  /* 0x0000df00ff017b82 */ /* 0x000e220000000800 */
[----:B------:R-:W1:Y:S01]  /*0010*/  S2R R17, SR_TID.X ;  /* 0x0000000000117919 */ /* 0x000e620000002100 */
[----:B------:R-:W2:Y:S01]  /*0020*/  LDCU UR4, c[0x0][0x2f8] ;  /* 0x00005f00ff0477ac */ /* 0x000ea20008000800 */
[----:B0-----:R-:W-:Y:S01]  /*0030*/  VIADD R1, R1, 0xfffffff8 ;  /* 0xfffffff801017836 */ /* 0x001fe20000000000 */
[----:B------:R-:W-:Y:S01]  /*0040*/  VOTE.ANY R8, PT, PT ;  /* 0x0000000000087806 */ /* 0x000fe200038e0100 */
[----:B------:R-:W-:Y:S01]  /*0050*/  BSSY.RECONVERGENT B6, `(.L_x_2) ;  /* 0x0000011000067945 */ /* 0x000fe20003800200 */
[----:B------:R-:W0:Y:S02]  /*0060*/  LDCU UR5, c[0x0][0x2fc] ;  /* 0x00005f80ff0577ac */ /* 0x000e240008000800 */
[----:B--2---:R-:W-:-:S05]  /*0070*/  IADD3 R16, P1, PT, R1, UR4, RZ ;  /* 0x0000000401107c10 */ /* 0x004fca000ff3e0ff */
[----:B0-----:R-:W-:Y:S01]  /*0080*/  IMAD.X R2, RZ, RZ, UR5, P1 ;  /* 0x00000005ff027e24 */ /* 0x001fe200088e06ff */
[----:B-1----:R-:W-:-:S13]  /*0090*/  LOP3.LUT P0, R17, R17, 0x1f, RZ, 0xc0, !PT ;  /* 0x0000001f11117812 */ /* 0x002fda000780c0ff */
[----:B------:R-:W-:Y:S05]  /*00a0*/  @P0 BRA `(.L_x_3) ;  /* 0x00000000002c0947 */ /* 0x000fea0003800000 */
[----:B------:R-:W0:Y:S01]  /*00b0*/  POPC R9, R8 ;  /* 0x0000000800097309 */ /* 0x000e220000000000 */
[----:B------:R-:W-:Y:S01]  /*00c0*/  MOV R0, 0x28 ;  /* 0x0000002800007802 */ /* 0x000fe20000000f00 */
[----:B------:R-:W1:Y:S01]  /*00d0*/  LDCU.64 UR4, c[0x4][0x8] ;  /* 0x01000100ff0477ac */ /* 0x000e620008000a00 */
[----:B------:R-:W-:Y:S02]  /*00e0*/  IMAD.MOV.U32 R6, RZ, RZ, R16 ;  /* 0x000000ffff067224 */ /* 0x000fe400078e0010 */
[----:B------:R2:W3:Y:S01]  /*00f0*/  LDC.64 R10, c[0x4][R0] ;  /* 0x01000000000a7b82 */ /* 0x0004e20000000a00 */
[----:B------:R-:W-:Y:S01]  /*0100*/  IMAD.MOV.U32 R7, RZ, RZ, R2 ;  /* 0x000000ffff077224 */ /* 0x000fe200078e0002 */
[----:B0-----:R2:W-:Y:S01]  /*0110*/  STL.64 [R1], R8 ;  /* 0x0000000801007387 */ /* 0x0015e20000100a00 */
[----:B-1----:R-:W-:Y:S02]  /*0120*/  IMAD.U32 R4, RZ, RZ, UR4 ;  /* 0x00000004ff047e24 */ /* 0x002fe4000f8e00ff */
[----:B------:R-:W-:-:S07]  /*0130*/  IMAD.U32 R5, RZ, RZ, UR5 ;  /* 0x00000005ff057e24 */ /* 0x000fce000f8e00ff */
[----:B------:R-:W-:-:S07]  /*0140*/  LEPC R20, `(.L_x_3) ;  /* 0x000000001014794e */ /* 0x000fce0000000000 */
[----:B--23--:R-:W-:Y:S05]  /*0150*/  CALL.ABS.NOINC R10 ;  /* 0x000000000a007343 */ /* 0x00cfea0003c00000 */
.L_x_3:
[----:B------:R-:W-:Y:S05]  /*0160*/  BSYNC.RECONVERGENT B6 ;  /* 0x0000000000067941 */ /* 0x000fea0003800200 */
.L_x_2:
[----:B------:R-:W-:-:S03]  /*0170*/  UMOV UR4, 0xffffffff ;  /* 0xffffffff00047882 */ /* 0x000fc60000000000 */
[----:B------:R-:W-:Y:S05]  /*0180*/  BRA.DIV UR4, `(.L_x_4) ;  /* 0x0000000204d07947 */ /* 0x000fea000b800000 */
[----:B------:R-:W-:Y:S01]  /*0190*/  NOP ;  /* 0x0000000000007918 */ /* 0x000fe20000000000 */
.L_x_12:
[----:B------:R-:W-:Y:S01]  /*01a0*/  ISETP.GT.U32.AND P0, PT, R17, 0xf, PT ;  /* 0x0000000f1100780c */ /* 0x000fe20003f04070 */
[----:B------:R-:W-:-:S12]  /*01b0*/  BSSY.RECONVERGENT B6, `(.L_x_5) ;  /* 0x000001f000067945 */ /* 0x000fd80003800200 */
[----:B------:R-:W-:Y:S05]  /*01c0*/  @P0 BRA `(.L_x_6) ;  /* 0x00000000003c0947 */ /* 0x000fea0003800000 */
[----:B------:R-:W-:Y:S02]  /*01d0*/  ISETP.NE.AND P0, PT, R17, RZ, PT ;  /* 0x000000ff1100720c */ /* 0x000fe40003f05270 */
[----:B------:R-:W-:-:S11]  /*01e0*/  VOTE.ANY R8, PT, PT ;  /* 0x0000000000087806 */ /* 0x000fd600038e0100 */
        /* <DEDUP_REMOVED lines=12> */
.L_x_8:
[----:B------:R-:W-:Y:S05]  /*02b0*/  BRA `(.L_x_7) ;  /* 0x0000000000387947 */ /* 0x000fea0003800000 */
.L_x_6:
[----:B------:R-:W-:Y:S02]  /*02c0*/  ISETP.NE.AND P0, PT, R17, 0x10, PT ;  /* 0x000000101100780c */ /* 0x000fe40003f05270 */
        /* <DEDUP_REMOVED lines=9> */
[----:B-1----:R-:W-:Y:S01]  /*0360*/  MOV R4, UR4 ;  /* 0x0000000400047c02 */ /* 0x002fe20008000f00 */
[----:B------:R-:W-:-:S07]  /*0370*/  IMAD.U32 R5, RZ, RZ, UR5 ;  /* 0x00000005ff057e24 */ /* 0x000fce000f8e00ff */
[----:B------:R-:W-:-:S07]  /*0380*/  LEPC R20, `(.L_x_7) ;  /* 0x000000001014794e */ /* 0x000fce0000000000 */
[----:B--23--:R-:W-:Y:S05]  /*0390*/  CALL.ABS.NOINC R10 ;  /* 0x000000000a007343 */ /* 0x00cfea0003c00000 */
.L_x_7:
[----:B------:R-:W-:Y:S05]  /*03a0*/  BSYNC.RECONVERGENT B6 ;  /* 0x0000000000067941 */ /* 0x000fea0003800200 */
.L_x_5:
[----:B------:R-:W-:Y:S01]  /*03b0*/  UMOV UR4, 0xffffffff ;  /* 0xffffffff00047882 */ /* 0x000fe20000000000 */
[----:B------:R-:W-:Y:S02]  /*03c0*/  ISETP.NE.AND P0, PT, R17, RZ, PT ;  /* 0x000000ff1100720c */ /* 0x000fe40003f05270 */
[----:B------:R-:W-:Y:S11]  /*03d0*/  BRA.DIV UR4, `(.L_x_9) ;  /* 0x0000000204507947 */ /* 0x000ff6000b800000 */
[----:B------:R-:W-:Y:S01]  /*03e0*/  NOP ;  /* 0x0000000000007918 */ /* 0x000fe20000000000 */
.L_x_15:
[----:B------:R-:W-:Y:S01]  /*03f0*/  VOTE.ANY R8, PT, PT ;  /* 0x0000000000087806 */ /* 0x000fe200038e0100 */
[----:B------:R-:W-:Y:S06]  /*0400*/  @P0 EXIT ;  /* 0x000000000000094d */ /* 0x000fec0003800000 */
[----:B------:R-:W0:Y:S01]  /*0410*/  POPC R9, R8 ;  /* 0x0000000800097309 */ /* 0x000e220000000000 */
[----:B------:R-:W-:Y:S01]  /*0420*/  MOV R0, 0x28 ;  /* 0x0000002800007802 */ /* 0x000fe20000000f00 */
[----:B------:R-:W1:Y:S01]  /*0430*/  LDCU.64 UR4, c[0x4][0x20] ;  /* 0x01000400ff0477ac */ /* 0x000e620008000a00 */
[----:B------:R-:W-:Y:S01]  /*0440*/  MOV R6, R16 ;  /* 0x0000001000067202 */ /* 0x000fe20000000f00 */
[----:B------:R-:W-:Y:S01]  /*0450*/  IMAD.MOV.U32 R7, RZ, RZ, R2 ;  /* 0x000000ffff077224 */ /* 0x000fe200078e0002 */
[----:B------:R2:W3:Y:S01]  /*0460*/  LDC.64 R10, c[0x4][R0] ;  /* 0x01000000000a7b82 */ /* 0x0004e20000000a00 */
[----:B0-----:R2:W-:Y:S01]  /*0470*/  STL.64 [R1], R8 ;  /* 0x0000000801007387 */ /* 0x0015e20000100a00 */
[----:B-1----:R-:W-:Y:S02]  /*0480*/  IMAD.U32 R4, RZ, RZ, UR4 ;  /* 0x00000004ff047e24 */ /* 0x002fe4000f8e00ff */
[----:B------:R-:W-:-:S07]  /*0490*/  IMAD.U32 R5, RZ, RZ, UR5 ;  /* 0x00000005ff057e24 */ /* 0x000fce000f8e00ff */
[----:B------:R-:W-:-:S07]  /*04a0*/  LEPC R20, `(.L_x_10) ;  /* 0x000000001014794e */ /* 0x000fce0000000000 */
[----:B--23--:R-:W-:Y:S05]  /*04b0*/  CALL.ABS.NOINC R10 ;  /* 0x000000000a007343 */ /* 0x00cfea0003c00000 */
.L_x_10:
[----:B------:R-:W-:Y:S05]  /*04c0*/  EXIT ;  /* 0x000000000000794d */ /* 0x000fea0003800000 */
.L_x_4:
[----:B------:R-:W-:-:S07]  /*04d0*/  IMAD.MOV.U32 R15, RZ, RZ, -0x1 ;  /* 0xffffffffff0f7424 */ /* 0x000fce00078e00ff */
[----:B------:R-:W-:Y:S05]  /*04e0*/  WARPSYNC.COLLECTIVE R15, `(.L_x_11) ;  /* 0x000000000f087348 */ /* 0x000fea0003c00000 */
[----:B------:R-:W-:Y:S01]  /*04f0*/  NOP ;  /* 0x0000000000007918 */ /* 0x000fe20000000000 */
[----:B------:R-:W-:Y:S05]  /*0500*/  ENDCOLLECTIVE ;  /* 0x000000000000791b */ /* 0x000fea0003800000 */
.L_x_11:
[----:B------:R-:W-:Y:S05]  /*0510*/  BRA `(.L_x_12) ;  /* 0xfffffffc00207947 */ /* 0x000fea000383ffff */
.L_x_9:
[----:B------:R-:W-:Y:S01]  /*0520*/  BSSY B0, `(.L_x_13) ;  /* 0x0000005000007945 */ /* 0x000fe20003800000 */
[----:B------:R-:W-:-:S07]  /*0530*/  IMAD.MOV.U32 R15, RZ, RZ, -0x1 ;  /* 0xffffffffff0f7424 */ /* 0x000fce00078e00ff */
[----:B------:R-:W-:Y:S05]  /*0540*/  WARPSYNC.COLLECTIVE R15, `(.L_x_14) ;  /* 0x000000000f087348 */ /* 0x000fea0003c00000 */
[----:B------:R-:W-:Y:S01]  /*0550*/  NOP ;  /* 0x0000000000007918 */ /* 0x000fe20000000000 */
[----:B------:R-:W-:Y:S05]  /*0560*/  ENDCOLLECTIVE ;  /* 0x000000000000791b */ /* 0x000fea0003800000 */
.L_x_14:
[----:B------:R-:W-:Y:S05]  /*0570*/  BSYNC B0 ;  /* 0x0000000000007941 */ /* 0x000fea0003800000 */
.L_x_13:
[----:B------:R-:W-:Y:S05]  /*0580*/  BRA `(.L_x_15) ;  /* 0xfffffffc00987947 */ /* 0x000fea000383ffff */
.L_x_16:
        /* <DEDUP_REMOVED lines=15> */
.L_x_21:


//--------------------- .text._Z20predicated_executionPii --------------------------
	.section	.text._Z20predicated_executionPii,"ax",@progbits
	.align	128
        .global         _Z20predicated_executionPii
        .type           _Z20predicated_executionPii,@function
        .size           _Z20predicated_executionPii,(.L_x_22 - _Z20predicated_executionPii)
        .other          _Z20predicated_executionPii,@"STO_CUDA_ENTRY STV_DEFAULT"
_Z20predicated_executionPii:
.text._Z20predicated_executionPii:
[----:B------:R-:W-:Y:S01]  /*0000*/  LDC R1, c[0x0][0x37c] ;  /* 0x0000df00ff017b82 */ /* 0x000fe20000000800 */
[----:B------:R-:W0:Y:S01]  /*0010*/  S2R R7, SR_TID.X ;  /* 0x0000000000077919 */ /* 0x000e220000002100 */
[----:B------:R-:W0:Y:S02]  /*0020*/  LDCU UR4, c[0x0][0x388] ;  /* 0x00007100ff0477ac */ /* 0x000e240008000800 */
[----:B0-----:R-:W-:-:S13]  /*0030*/  ISETP.GE.AND P0, PT, R7, UR4, PT ;  /* 0x0000000407007c0c */ /* 0x001fda000bf06270 */
[----:B------:R-:W-:Y:S05]  /*0040*/  @P0 EXIT ;  /* 0x000000000000094d */ /* 0x000fea0003800000 */
[----:B------:R-:W0:Y:S01]  /*0050*/  LDC.64 R2, c[0x0][0x380] ;  /* 0x0000e000ff027b82 */ /* 0x000e220000000a00 */
[C---:B------:R-:W-:Y:S01]  /*0060*/  LOP3.LUT R0, R7.reuse, 0x1, RZ, 0xc0, !PT ;  /* 0x0000000107007812 */ /* 0x040fe200078ec0ff */
[----:B------:R-:W1:Y:S01]  /*0070*/  LDCU.64 UR4, c[0x0][0x358] ;  /* 0x00006b00ff0477ac */ /* 0x000e620008000a00 */
[----:B------:R-:W-:Y:S02]  /*0080*/  SHF.L.U32 R5, R7, 0x1, RZ ;  /* 0x0000000107057819 */ /* 0x000fe400000006ff */
[----:B------:R-:W-:-:S13]  /*0090*/  ISETP.NE.U32.AND P0, PT, R0, 0x1, PT ;  /* 0x000000010000780c */ /* 0x000fda0003f05070 */
[C---:B------:R-:W-:Y:S02]  /*00a0*/  @!P0 IMAD R5, R7.reuse, 0x3, RZ ;  /* 0x0000000307058824 */ /* 0x040fe400078e02ff */
[----:B0-----:R-:W-:-:S05]  /*00b0*/  IMAD.WIDE.U32 R2, R7, 0x4, R2 ;  /* 0x0000000407027825 */ /* 0x001fca00078e0002 */
[----:B-1----:R-:W-:Y:S01]  /*00c0*/  STG.E desc[UR4][R2.64], R5 ;  /* 0x0000000502007986 */ /* 0x002fe2000c101904 */
[----:B------:R-:W-:Y:S05]  /*00d0*/  EXIT ;  /* 0x000000000000794d */ /* 0x000fea0003800000 */
.L_x_17:
        /* <DEDUP_REMOVED lines=10> */
.L_x_22:


//--------------------- .text._Z13simt_lockstepv  --------------------------
	.section	.text._Z13simt_lockstepv,"ax",@progbits
	.align	128
        .global         _Z13simt_lockstepv
        .type           _Z13simt_lockstepv,@function
        .size           _Z13simt_lockstepv,(.L_x_23 - _Z13simt_lockstepv)
        .other          _Z13simt_lockstepv,@"STO_CUDA_ENTRY STV_DEFAULT"
_Z13simt_lockstepv:
.text._Z13simt_lockstepv:
[----:B------:R-:W0:Y:S01]  /*0000*/  LDC R1, c[0x0][0x37c] ;  /* 0x0000df00ff017b82 */ /* 0x000e220000000800 */
[----:B------:R-:W1:Y:S01]  /*0010*/  S2R R2, SR_TID.X ;  /* 0x0000000000027919 */ /* 0x000e620000002100 */
[----:B------:R-:W2:Y:S01]  /*0020*/  LDCU UR4, c[0x0][0x2f8] ;  /* 0x00005f00ff0477ac */ /* 0x000ea20008000800 */
[----:B0-----:R-:W-:Y:S01]  /*0030*/  VIADD R1, R1, 0xfffffff8 ;  /* 0xfffffff801017836 */ /* 0x001fe20000000000 */
[----:B------:R-:W0:Y:S04]  /*0040*/  LDCU UR5, c[0x0][0x2fc] ;  /* 0x00005f80ff0577ac */ /* 0x000e280008000800 */
[----:B--2---:R-:W-:-:S05]  /*0050*/  IADD3 R6, P1, PT, R1, UR4, RZ ;  /* 0x0000000401067c10 */ /* 0x004fca000ff3e0ff */
[----:B0-----:R-:W-:Y:S01]  /*0060*/  IMAD.X R7, RZ, RZ, UR5, P1 ;  /* 0x00000005ff077e24 */ /* 0x001fe200088e06ff */
[----:B-1----:R-:W-:-:S04]  /*0070*/  LOP3.LUT R0, R2, 0x1f, RZ, 0xc0, !PT ;  /* 0x0000001f02007812 */ /* 0x002fc800078ec0ff */
[----:B------:R-:W-:-:S04]  /*0080*/  ISETP.GT.U32.AND P0, PT, R0, 0x7, PT ;  /* 0x000000070000780c */ /* 0x000fc80003f04070 */
[----:B------:R-:W-:-:S13]  /*0090*/  ISETP.GT.U32.OR P0, PT, R2, 0x1f, P0 ;  /* 0x0000001f0200780c */ /* 0x000fda0000704470 */
[----:B------:R-:W-:Y:S05]  /*00a0*/  @P0 EXIT ;  /* 0x000000000000094d */ /* 0x000fea0003800000 */
[----:B------:R-:W-:Y:S01]  /*00b0*/  MOV R2, 0x28 ;  /* 0x0000002800027802 */ /* 0x000fe20000000f00 */
[----:B------:R0:W-:Y:S01]  /*00c0*/  STL [R1], R0 ;  /* 0x0000000001007387 */ /* 0x0001e20000100800 */
[----:B------:R-:W1:Y:S04]  /*00d0*/  LDCU.64 UR4, c[0x4][URZ] ;  /* 0x01000000ff0477ac */ /* 0x000e680008000a00 */
[----:B------:R-:W2:Y:S01]  /*00e0*/  LDC.64 R2, c[0x4][R2] ;  /* 0x0100000002027b82 */ /* 0x000ea20000000a00 */
[----:B-1----:R-:W-:Y:S02]  /*00f0*/  IMAD.U32 R4, RZ, RZ, UR4 ;  /* 0x00000004ff047e24 */ /* 0x002fe4000f8e00ff */
[----:B0-----:R-:W-:-:S07]  /*0100*/  IMAD.U32 R5, RZ, RZ, UR5 ;  /* 0x00000005ff057e24 */ /* 0x001fce000f8e00ff */
[----:B------:R-:W-:-:S07]  /*0110*/  LEPC R20, `(.L_x_18) ;  /* 0x000000001014794e */ /* 0x000fce0000000000 */
[----:B--2---:R-:W-:Y:S05]  /*0120*/  CALL.ABS.NOINC R2 ;  /* 0x0000000002007343 */ /* 0x004fea0003c00000 */
.L_x_18:
[----:B------:R-:W-:Y:S05]  /*0130*/  EXIT ;  /* 0x000000000000794d */ /* 0x000fea0003800000 */
.L_x_19:
        /* <DEDUP_REMOVED lines=12> */
.L_x_23:


//--------------------- .nv.global.init           --------------------------
	.section	.nv.global.init,"aw",@progbits
.nv.global.init:
	.type		$str,@object
	.size		$str,($str$1 - $str)
$str:
        /*0000*/ 	.byte	0x57, 0x61, 0x72, 0x70, 0x20, 0x30, 0x2c, 0x20, 0x4c, 0x61, 0x6e, 0x65, 0x20, 0x25, 0x64, 0x20
        /*0010*/ 	.byte	0x65, 0x78, 0x65, 0x63, 0x75, 0x74, 0x69, 0x6e, 0x67, 0x0a, 0x00
	.type		$str$1,@object
	.size		$str$1,($str$2 - $str$1)
$str$1:
        /*001b*/ 	.byte	0x42, 0x65, 0x66, 0x6f, 0x72, 0x65, 0x20, 0x62, 0x72, 0x61, 0x6e, 0x63, 0x68, 0x3a, 0x20, 0x61
        /*002b*/ 	.byte	0x63, 0x74, 0x69, 0x76, 0x65, 0x20, 0x6d, 0x61, 0x73, 0x6b, 0x20, 0x3d, 0x20, 0x30, 0x78, 0x25
        /*003b*/ 	.byte	0x30, 0x38, 0x58, 0x20, 0x28, 0x25, 0x64, 0x20, 0x74, 0x68, 0x72, 0x65, 0x61, 0x64, 0x73, 0x29
        /*004b*/ 	.byte	0x0a, 0x00
	.type		$str$2,@object
	.size		$str$2,($str$3 - $str$2)
$str$2:
        /*004d*/ 	.byte	0x49, 0x6e, 0x20, 0x27, 0x69, 0x66, 0x27, 0x20, 0x62, 0x72, 0x61, 0x6e, 0x63, 0x68, 0x3a, 0x20
        /*005d*/ 	.byte	0x61, 0x63, 0x74, 0x69, 0x76, 0x65, 0x20, 0x6d, 0x61, 0x73, 0x6b, 0x20, 0x3d, 0x20, 0x30, 0x78
        /*006d*/ 	.byte	0x25, 0x30, 0x38, 0x58, 0x20, 0x28, 0x25, 0x64, 0x20, 0x74, 0x68, 0x72, 0x65, 0x61, 0x64, 0x73
        /*007d*/ 	.byte	0x29, 0x0a, 0x00
	.type		$str$3,@object
	.size		$str$3,($str$4 - $str$3)
$str$3:
        /*0080*/ 	.byte	0x49, 0x6e, 0x20, 0x27, 0x65, 0x6c, 0x73, 0x65, 0x27, 0x20, 0x62, 0x72, 0x61, 0x6e, 0x63, 0x68
        /*0090*/ 	.byte	0x3a, 0x20, 0x61, 0x63, 0x74, 0x69, 0x76, 0x65, 0x20, 0x6d, 0x61, 0x73, 0x6b, 0x20, 0x3d, 0x20
        /*00a0*/ 	.byte	0x30, 0x78, 0x25, 0x30, 0x38, 0x58, 0x20, 0x28, 0x25, 0x64, 0x20, 0x74, 0x68, 0x72, 0x65, 0x61
        /*00b0*/ 	.byte	0x64, 0x73, 0x29, 0x0a, 0x00
	.type		$str$4,@object
	.size		$str$4,(.L_4 - $str$4)
$str$4:
        /*00b5*/ 	.byte	0x41, 0x66, 0x74, 0x65, 0x72, 0x20, 0x72, 0x65, 0x63, 0x6f, 0x6e, 0x76, 0x65, 0x72, 0x67, 0x65
        /*00c5*/ 	.byte	0x6e, 0x63, 0x65, 0x3a, 0x20, 0x61, 0x63, 0x74, 0x69, 0x76, 0x65, 0x20, 0x6d, 0x61, 0x73, 0x6b
        /*00d5*/ 	.byte	0x20, 0x3d, 0x20, 0x30, 0x78, 0x25, 0x30, 0x38, 0x58, 0x20, 0x28, 0x25, 0x64, 0x20, 0x74, 0x68
        /*00e5*/ 	.byte	0x72, 0x65, 0x61, 0x64, 0x73, 0x29, 0x0a, 0x00
.L_4:


//--------------------- .nv.shared.reserved.0     --------------------------
	.section	.nv.shared.reserved.0,"aw",@nobits
	.weak		__nv_reservedSMEM_offset_0_alias
	.size		__nv_reservedSMEM_offset_0_alias, 0, 64
	.other		__nv_reservedSMEM_offset_0_alias,@"STO_CUDA_RESERVED_SHARED STV_DEFAULT"
__nv_reservedSMEM_offset_0_alias:
	.zero		0
	.zero		64


//--------------------- .nv.constant0._Z20warp_uniform_controlPfi --------------------------
	.section	.nv.constant0._Z20warp_uniform_controlPfi,"a",@progbits
	.sectionflags	@""
	.align	4
.nv.constant0._Z20warp_uniform_controlPfi:
	.zero		908


//--------------------- .nv.constant0._Z16active_mask_demov --------------------------
	.section	.nv.constant0._Z16active_mask_demov,"a",@progbits
	.sectionflags	@""
	.align	4
.nv.constant0._Z16active_mask_demov:
	.zero		896


//--------------------- .nv.constant0._Z20predicated_executionPii --------------------------
	.section	.nv.constant0._Z20predicated_executionPii,"a",@progbits
	.sectionflags	@""
	.align	4
.nv.constant0._Z20predicated_executionPii:
	.zero		908


//--------------------- .nv.constant0._Z13simt_lockstepv --------------------------
	.section	.nv.constant0._Z13simt_lockstepv,"a",@progbits
	.sectionflags	@""
	.align	4
.nv.constant0._Z13simt_lockstepv:
	.zero		896


//--------------------- SYMBOLS --------------------------

	.type		.nv.reservedSmem.offset0,@object
	.size		.nv.reservedSmem.offset0,0x4
	.type		vprintf,@function
